//
// Generated by NVIDIA NVVM Compiler
//
// Compiler Build ID: CL-36424714
// Cuda compilation tools, release 13.0, V13.0.88
// Based on NVVM 20.0.0
//

.version 9.0
.target sm_100
.address_size 64

	// .globl	_Z13invert_kernelPhii
// _ZZ13invert_kernelPhiiE4tile has been demoted

.visible .entry _Z13invert_kernelPhii(
	.param .u64 .ptr .align 1 _Z13invert_kernelPhii_param_0,
	.param .u32 _Z13invert_kernelPhii_param_1,
	.param .u32 _Z13invert_kernelPhii_param_2
)
{
	.reg .pred 	%p<7>;
	.reg .b16 	%rs<15>;
	.reg .b32 	%r<22>;
	.reg .b64 	%rd<7>;
	// demoted variable
	.shared .align 1 .b8 _ZZ13invert_kernelPhiiE4tile[1024];
	ld.param.u64 	%rd2, [_Z13invert_kernelPhii_param_0];
	ld.param.u32 	%r4, [_Z13invert_kernelPhii_param_1];
	ld.param.u32 	%r5, [_Z13invert_kernelPhii_param_2];
	cvta.to.global.u64 	%rd1, %rd2;
	mov.u32 	%r7, %ctaid.x;
	mov.u32 	%r8, %ntid.x;
	mov.u32 	%r9, %tid.x;
	mad.lo.s32 	%r1, %r7, %r8, %r9;
	mov.u32 	%r10, %ctaid.y;
	mov.u32 	%r11, %ntid.y;
	mov.u32 	%r12, %tid.y;
	mad.lo.s32 	%r13, %r10, %r11, %r12;
	setp.lt.s32 	%p2, %r1, %r4;
	setp.lt.s32 	%p3, %r13, %r5;
	and.pred  	%p1, %p2, %p3;
	shl.b32 	%r14, %r12, 6;
	mov.u32 	%r15, _ZZ13invert_kernelPhiiE4tile;
	add.s32 	%r16, %r15, %r14;
	shl.b32 	%r17, %r9, 2;
	add.s32 	%r3, %r16, %r17;
	not.pred 	%p4, %p1;
	@%p4 bra 	$L__BB0_2;
	mad.lo.s32 	%r18, %r4, %r13, %r1;
	shl.b32 	%r19, %r18, 2;
	cvt.s64.s32 	%rd3, %r19;
	add.s64 	%rd4, %rd1, %rd3;
	ld.global.u8 	%rs1, [%rd4];
	st.shared.u8 	[%r3], %rs1;
	ld.global.u8 	%rs2, [%rd4+1];
	st.shared.u8 	[%r3+1], %rs2;
	ld.global.u8 	%rs3, [%rd4+2];
	st.shared.u8 	[%r3+2], %rs3;
	ld.global.u8 	%rs4, [%rd4+3];
	st.shared.u8 	[%r3+3], %rs4;
$L__BB0_2:
	bar.sync 	0;
	@%p4 bra 	$L__BB0_4;
	ld.shared.u8 	%rs5, [%r3];
	not.b16 	%rs6, %rs5;
	st.shared.u8 	[%r3], %rs6;
	ld.shared.u8 	%rs7, [%r3+1];
	not.b16 	%rs8, %rs7;
	st.shared.u8 	[%r3+1], %rs8;
	ld.shared.u8 	%rs9, [%r3+2];
	not.b16 	%rs10, %rs9;
	st.shared.u8 	[%r3+2], %rs10;
$L__BB0_4:
	bar.sync 	0;
	@%p4 bra 	$L__BB0_6;
	mad.lo.s32 	%r20, %r4, %r13, %r1;
	shl.b32 	%r21, %r20, 2;
	ld.shared.u8 	%rs11, [%r3];
	cvt.s64.s32 	%rd5, %r21;
	add.s64 	%rd6, %rd1, %rd5;
	st.global.u8 	[%rd6], %rs11;
	ld.shared.u8 	%rs12, [%r3+1];
	st.global.u8 	[%rd6+1], %rs12;
	ld.shared.u8 	%rs13, [%r3+2];
	st.global.u8 	[%rd6+2], %rs13;
	ld.shared.u8 	%rs14, [%r3+3];
	st.global.u8 	[%rd6+3], %rs14;
$L__BB0_6:
	ret;

}


// ===== COMPILED SASS (sm_100) =====

	.target	sm_100

	.elftype	@"ET_EXEC"


//--------------------- .note.nv.tkinfo           --------------------------
	.section	.note.nv.tkinfo,"",@"SHT_NOTE"
	.sectionflags	@"SHF_NOTE_NV_TKINFO"
	.tkinfo
        /*0018*/ 	.word	0x00000002
        /*0030*/ 	.string	""
        /*0030*/ 	.string	"ptxas"
        /*0030*/ 	.string	"Cuda compilation tools, release 13.0, V13.0.88"
        /*0030*/ 	.string	"Build cuda_13.0.r13.0/compiler.36424714_0"
        /*0030*/ 	.string	"-arch sm_100 -m 64 "



//--------------------- .note.nv.cuinfo           --------------------------
	.section	.note.nv.cuinfo,"",@"SHT_NOTE"
	.sectionflags	@"SHF_NOTE_NV_CUINFO"
        /*0018*/ 	.short	0x0002
        /*001a*/ 	.short	0x0064
        /*001c*/ 	.short	0x0082
	.zero		2


//--------------------- .nv.info                  --------------------------
	.section	.nv.info,"",@"SHT_CUDA_INFO"
	.align	4


	//----- nvinfo : EIATTR_REGCOUNT
	.align		4
        /*0000*/ 	.byte	0x04, 0x2f
        /*0002*/ 	.short	(.L_1 - .L_0)
	.align		4
.L_0:
        /*0004*/ 	.word	index@(_Z13invert_kernelPhii)
        /*0008*/ 	.word	0x00000012


	//----- nvinfo : EIATTR_FRAME_SIZE
	.align		4
.L_1:
        /*000c*/ 	.byte	0x04, 0x11
        /*000e*/ 	.short	(.L_3 - .L_2)
	.align		4
.L_2:
        /*0010*/ 	.word	index@(_Z13invert_kernelPhii)
        /*0014*/ 	.word	0x00000000


	//----- nvinfo : EIATTR_MIN_STACK_SIZE
	.align		4
.L_3:
        /*0018*/ 	.byte	0x04, 0x12
        /*001a*/ 	.short	(.L_5 - .L_4)
	.align		4
.L_4:
        /*001c*/ 	.word	index@(_Z13invert_kernelPhii)
        /*0020*/ 	.word	0x00000000
.L_5:


//--------------------- .nv.compat                --------------------------
	.section	.nv.compat,"",@"SHT_CUDA_COMPAT_INFO"
	.align	4
        /*0000*/ 	.byte	0x02, 0x09, 0x00, 0x00, 0x02, 0x02, 0x01, 0x00, 0x02, 0x05, 0x05, 0x00, 0x03, 0x07, 0x01, 0x01
        /*0010*/ 	.byte	0x02, 0x03, 0x00, 0x00, 0x02, 0x06, 0x01, 0x00, 0x04, 0x0b, 0x08, 0x00, 0x09, 0x00, 0x00, 0x00
        /*0020*/ 	.byte	0x00, 0x00, 0x00, 0x00


//--------------------- .nv.info._Z13invert_kernelPhii --------------------------
	.section	.nv.info._Z13invert_kernelPhii,"",@"SHT_CUDA_INFO"
	.sectionflags	@""
	.align	4


	//----- nvinfo : EIATTR_CUDA_API_VERSION
	.align		4
        /*0000*/ 	.byte	0x04, 0x37
        /*0002*/ 	.short	(.L_7 - .L_6)
.L_6:
        /*0004*/ 	.word	0x00000082


	//----- nvinfo : EIATTR_KPARAM_INFO
	.align		4
.L_7:
        /*0008*/ 	.byte	0x04, 0x17
        /*000a*/ 	.short	(.L_9 - .L_8)
.L_8:
        /*000c*/ 	.word	0x00000000
        /*0010*/ 	.short	0x0002
        /*0012*/ 	.short	0x000c
        /*0014*/ 	.byte	0x00, 0xf0, 0x11, 0x00


	//----- nvinfo : EIATTR_KPARAM_INFO
	.align		4
.L_9:
        /*0018*/ 	.byte	0x04, 0x17
        /*001a*/ 	.short	(.L_11 - .L_10)
.L_10:
        /*001c*/ 	.word	0x00000000
        /*0020*/ 	.short	0x0001
        /*0022*/ 	.short	0x0008
        /*0024*/ 	.byte	0x00, 0xf0, 0x11, 0x00


	//----- nvinfo : EIATTR_KPARAM_INFO
	.align		4
.L_11:
        /*0028*/ 	.byte	0x04, 0x17
        /*002a*/ 	.short	(.L_13 - .L_12)
.L_12:
        /*002c*/ 	.word	0x00000000
        /*0030*/ 	.short	0x0000
        /*0032*/ 	.short	0x0000
        /*0034*/ 	.byte	0x00, 0xf5, 0x21, 0x00


	//----- nvinfo : EIATTR_SPARSE_MMA_MASK
	.align		4
.L_13:
        /*0038*/ 	.byte	0x03, 0x50
        /*003a*/ 	.short	0x0000


	//----- nvinfo : EIATTR_MAXREG_COUNT
	.align		4
        /*003c*/ 	.byte	0x03, 0x1b
        /*003e*/ 	.short	0x00ff


	//----- nvinfo : EIATTR_NUM_BARRIERS
	.align		4
        /*0040*/ 	.byte	0x02, 0x4c
        /*0042*/ 	.byte	0x01
	.zero		1


	//----- nvinfo : EIATTR_MERCURY_ISA_VERSION
	.align		4
        /*0044*/ 	.byte	0x03, 0x5f
        /*0046*/ 	.short	0x0101


	//----- nvinfo : EIATTR_VRC_CTA_INIT_COUNT
	.align		4
        /*0048*/ 	.byte	0x02, 0x4a
	.zero		1
	.zero		1


	//----- nvinfo : EIATTR_EXIT_INSTR_OFFSETS
	.align		4
        /*004c*/ 	.byte	0x04, 0x1c
        /*004e*/ 	.short	(.L_15 - .L_14)


	//   ....[0]....
.L_14:
        /*0050*/ 	.word	0x000002d0


	//   ....[1]....
        /*0054*/ 	.word	0x000003b0


	//----- nvinfo : EIATTR_CRS_STACK_SIZE
	.align		4
.L_15:
        /*0058*/ 	.byte	0x04, 0x1e
        /*005a*/ 	.short	(.L_17 - .L_16)
.L_16:
        /*005c*/ 	.word	0x00000000


	//----- nvinfo : EIATTR_CBANK_PARAM_SIZE
	.align		4
.L_17:
        /*0060*/ 	.byte	0x03, 0x19
        /*0062*/ 	.short	0x0010


	//----- nvinfo : EIATTR_PARAM_CBANK
	.align		4
        /*0064*/ 	.byte	0x04, 0x0a
        /*0066*/ 	.short	(.L_19 - .L_18)
	.align		4
.L_18:
        /*0068*/ 	.word	index@(.nv.constant0._Z13invert_kernelPhii)
        /*006c*/ 	.short	0x0380
        /*006e*/ 	.short	0x0010


	//----- nvinfo : EIATTR_SW_WAR
	.align		4
.L_19:
        /*0070*/ 	.byte	0x04, 0x36
        /*0072*/ 	.short	(.L_21 - .L_20)
.L_20:
        /*0074*/ 	.word	0x00000008
.L_21:


//--------------------- .nv.callgraph             --------------------------
	.section	.nv.callgraph,"",@"SHT_CUDA_CALLGRAPH"
	.align	4
	.sectionentsize	8
	.align		4
        /*0000*/ 	.word	0x00000000
	.align		4
        /*0004*/ 	.word	0xffffffff
	.align		4
        /*0008*/ 	.word	0x00000000
	.align		4
        /*000c*/ 	.word	0xfffffffe
	.align		4
        /*0010*/ 	.word	0x00000000
	.align		4
        /*0014*/ 	.word	0xfffffffd
	.align		4
        /*0018*/ 	.word	0x00000000
	.align		4
        /*001c*/ 	.word	0xfffffffc


//--------------------- .text._Z13invert_kernelPhii --------------------------
	.section	.text._Z13invert_kernelPhii,"ax",@progbits
	.align	128
        .global         _Z13invert_kernelPhii
        .type           _Z13invert_kernelPhii,@function
        .size           _Z13invert_kernelPhii,(.L_x_3 - _Z13invert_kernelPhii)
        .other          _Z13invert_kernelPhii,@"STO_CUDA_ENTRY STV_DEFAULT"
_Z13invert_kernelPhii:
.text._Z13invert_kernelPhii:
[----:B------:R-:W-:Y:S01]  /*0000*/  LDC R1, c[0x0][0x37c] ;  /* 0x0000df00ff017b82 */ /* 0x000fe20000000800 */
[----:B------:R-:W0:Y:S07]  /*0010*/  S2R R4, SR_TID.Y ;  /* 0x0000000000047919 */ /* 0x000e2e0000002200 */
[----:B------:R-:W1:Y:S01]  /*0020*/  LDC R0, c[0x0][0x360] ;  /* 0x0000d800ff007b82 */ /* 0x000e620000000800 */
[----:B------:R-:W2:Y:S01]  /*0030*/  LDCU.64 UR8, c[0x0][0x388] ;  /* 0x00007100ff0877ac */ /* 0x000ea20008000a00 */
[----:B------:R-:W1:Y:S01]  /*0040*/  S2R R15, SR_TID.X ;  /* 0x00000000000f7919 */ /* 0x000e620000002100 */
[----:B------:R-:W3:Y:S05]  /*0050*/  LDCU.64 UR6, c[0x0][0x358] ;  /* 0x00006b00ff0677ac */ /* 0x000eea0008000a00 */
[----:B------:R-:W0:Y:S08]  /*0060*/  S2UR UR5, SR_CTAID.Y ;  /* 0x00000000000579c3 */ /* 0x000e300000002600 */
[----:B------:R-:W0:Y:S08]  /*0070*/  LDC R5, c[0x0][0x364] ;  /* 0x0000d900ff057b82 */ /* 0x000e300000000800 */
[----:B------:R-:W1:Y:S01]  /*0080*/  S2UR UR4, SR_CTAID.X ;  /* 0x00000000000479c3 */ /* 0x000e620000002500 */
[----:B0-----:R-:W-:-:S05]  /*0090*/  IMAD R5, R5, UR5, R4 ;  /* 0x0000000505057c24 */ /* 0x001fca000f8e0204 */
[----:B--2---:R-:W-:Y:S01]  /*00a0*/  ISETP.GE.AND P0, PT, R5, UR9, PT ;  /* 0x0000000905007c0c */ /* 0x004fe2000bf06270 */
[----:B-1----:R-:W-:-:S05]  /*00b0*/  IMAD R0, R0, UR4, R15 ;  /* 0x0000000400007c24 */ /* 0x002fca000f8e020f */
[----:B------:R-:W-:-:S13]  /*00c0*/  ISETP.LT.AND P0, PT, R0, UR8, !P0 ;  /* 0x0000000800007c0c */ /* 0x000fda000c701270 */
[----:B------:R-:W0:Y:S01]  /*00d0*/  @P0 LDC.64 R6, c[0x0][0x380] ;  /* 0x0000e000ff060b82 */ /* 0x000e220000000a00 */
[----:B------:R-:W-:-:S04]  /*00e0*/  @P0 IMAD R2, R5, UR8, R0 ;  /* 0x0000000805020c24 */ /* 0x000fc8000f8e0200 */
[----:B------:R-:W-:-:S05]  /*00f0*/  @P0 IMAD.SHL.U32 R3, R2, 0x4, RZ ;  /* 0x0000000402030824 */ /* 0x000fca00078e00ff */
[----:B0-----:R-:W-:-:S04]  /*0100*/  @P0 IADD3 R2, P1, PT, R3, R6, RZ ;  /* 0x0000000603020210 */ /* 0x001fc80007f3e0ff */
[----:B------:R-:W-:-:S05]  /*0110*/  @P0 LEA.HI.X.SX32 R3, R3, R7, 0x1, P1 ;  /* 0x0000000703030211 */ /* 0x000fca00008f0eff */
[----:B---3--:R-:W2:Y:S04]  /*0120*/  @P0 LDG.E.U8 R7, desc[UR6][R2.64] ;  /* 0x0000000602070981 */ /* 0x008ea8000c1e1100 */
[----:B------:R-:W3:Y:S04]  /*0130*/  @P0 LDG.E.U8 R9, desc[UR6][R2.64+0x1] ;  /* 0x0000010602090981 */ /* 0x000ee8000c1e1100 */
[----:B------:R-:W4:Y:S04]  /*0140*/  @P0 LDG.E.U8 R11, desc[UR6][R2.64+0x2] ;  /* 0x00000206020b0981 */ /* 0x000f28000c1e1100 */
[----:B------:R-:W5:Y:S01]  /*0150*/  @P0 LDG.E.U8 R13, desc[UR6][R2.64+0x3] ;  /* 0x00000306020d0981 */ /* 0x000f62000c1e1100 */
[----:B------:R-:W0:Y:S01]  /*0160*/  S2UR UR5, SR_CgaCtaId ;  /* 0x00000000000579c3 */ /* 0x000e220000008800 */
[----:B------:R-:W-:Y:S01]  /*0170*/  UMOV UR4, 0x400 ;  /* 0x0000040000047882 */ /* 0x000fe20000000000 */
[----:B------:R-:W-:Y:S01]  /*0180*/  BSSY.RECONVERGENT B0, `(.L_x_0) ;  /* 0x0000013000007945 */ /* 0x000fe20003800200 */
[----:B0-----:R-:W-:-:S06]  /*0190*/  ULEA UR4, UR5, UR4, 0x18 ;  /* 0x0000000405047291 */ /* 0x001fcc000f8ec0ff */
[----:B------:R-:W-:-:S05]  /*01a0*/  LEA R4, R4, UR4, 0x6 ;  /* 0x0000000404047c11 */ /* 0x000fca000f8e30ff */
[----:B------:R-:W-:-:S05]  /*01b0*/  IMAD R4, R15, 0x4, R4 ;  /* 0x000000040f047824 */ /* 0x000fca00078e0204 */
[----:B--2---:R0:W-:Y:S04]  /*01c0*/  @P0 STS.U8 [R4], R7 ;  /* 0x0000000704000388 */ /* 0x0041e80000000000 */
[----:B---3--:R0:W-:Y:S04]  /*01d0*/  @P0 STS.U8 [R4+0x1], R9 ;  /* 0x0000010904000388 */ /* 0x0081e80000000000 */
[----:B----4-:R0:W-:Y:S04]  /*01e0*/  @P0 STS.U8 [R4+0x2], R11 ;  /* 0x0000020b04000388 */ /* 0x0101e80000000000 */
[----:B-----5:R0:W-:Y:S01]  /*01f0*/  @P0 STS.U8 [R4+0x3], R13 ;  /* 0x0000030d04000388 */ /* 0x0201e20000000000 */
[----:B------:R-:W-:Y:S06]  /*0200*/  BAR.SYNC.DEFER_BLOCKING 0x0 ;  /* 0x0000000000007b1d */ /* 0x000fec0000010000 */
[----:B------:R-:W-:Y:S05]  /*0210*/  @!P0 BRA `(.L_x_1) ;  /* 0x0000000000248947 */ /* 0x000fea0003800000 */
[----:B------:R-:W1:Y:S04]  /*0220*/  LDS.U8 R2, [R4] ;  /* 0x0000000004027984 */ /* 0x000e680000000000 */
[----:B------:R-:W0:Y:S04]  /*0230*/  LDS.U8 R6, [R4+0x1] ;  /* 0x0000010004067984 */ /* 0x000e280000000000 */
[----:B------:R-:W2:Y:S01]  /*0240*/  LDS.U8 R8, [R4+0x2] ;  /* 0x0000020004087984 */ /* 0x000ea20000000000 */
[----:B-1----:R-:W-:Y:S02]  /*0250*/  LOP3.LUT R3, RZ, R2, RZ, 0x33, !PT ;  /* 0x00000002ff037212 */ /* 0x002fe400078e33ff */
[----:B0-----:R-:W-:-:S03]  /*0260*/  LOP3.LUT R7, RZ, R6, RZ, 0x33, !PT ;  /* 0x00000006ff077212 */ /* 0x001fc600078e33ff */
[----:B------:R1:W-:Y:S01]  /*0270*/  STS.U8 [R4], R3 ;  /* 0x0000000304007388 */ /* 0x0003e20000000000 */
[----:B--2---:R-:W-:-:S03]  /*0280*/  LOP3.LUT R9, RZ, R8, RZ, 0x33, !PT ;  /* 0x00000008ff097212 */ /* 0x004fc600078e33ff */
[----:B------:R1:W-:Y:S04]  /*0290*/  STS.U8 [R4+0x1], R7 ;  /* 0x0000010704007388 */ /* 0x0003e80000000000 */
[----:B------:R1:W-:Y:S02]  /*02a0*/  STS.U8 [R4+0x2], R9 ;  /* 0x0000020904007388 */ /* 0x0003e40000000000 */
.L_x_1:
[----:B------:R-:W-:Y:S05]  /*02b0*/  BSYNC.RECONVERGENT B0 ;  /* 0x0000000000007941 */ /* 0x000fea0003800200 */
.L_x_0:
[----:B------:R-:W-:Y:S06]  /*02c0*/  BAR.SYNC.DEFER_BLOCKING 0x0 ;  /* 0x0000000000007b1d */ /* 0x000fec0000010000 */
[----:B------:R-:W-:Y:S05]  /*02d0*/  @!P0 EXIT ;  /* 0x000000000000894d */ /* 0x000fea0003800000 */
[----:B01----:R-:W0:Y:S01]  /*02e0*/  LDS.U8 R7, [R4] ;  /* 0x0000000004077984 */ /* 0x003e220000000000 */
[----:B------:R-:W1:Y:S01]  /*02f0*/  LDCU.64 UR4, c[0x0][0x380] ;  /* 0x00007000ff0477ac */ /* 0x000e620008000a00 */
[----:B------:R-:W-:Y:S02]  /*0300*/  IMAD R0, R5, UR8, R0 ;  /* 0x0000000805007c24 */ /* 0x000fe4000f8e0200 */
[----:B------:R-:W2:Y:S02]  /*0310*/  LDS.U8 R9, [R4+0x1] ;  /* 0x0000010004097984 */ /* 0x000ea40000000000 */
[----:B------:R-:W-:Y:S02]  /*0320*/  IMAD.SHL.U32 R0, R0, 0x4, RZ ;  /* 0x0000000400007824 */ /* 0x000fe400078e00ff */
[----:B------:R-:W3:Y:S04]  /*0330*/  LDS.U8 R11, [R4+0x2] ;  /* 0x00000200040b7984 */ /* 0x000ee80000000000 */
[----:B------:R-:W4:Y:S01]  /*0340*/  LDS.U8 R13, [R4+0x3] ;  /* 0x00000300040d7984 */ /* 0x000f220000000000 */
[----:B-1----:R-:W-:-:S04]  /*0350*/  IADD3 R2, P0, PT, R0, UR4, RZ ;  /* 0x0000000400027c10 */ /* 0x002fc8000ff1e0ff */
[----:B------:R-:W-:-:S05]  /*0360*/  LEA.HI.X.SX32 R3, R0, UR5, 0x1, P0 ;  /* 0x0000000500037c11 */ /* 0x000fca00080f0eff */
[----:B0-----:R-:W-:Y:S04]  /*0370*/  STG.E.U8 desc[UR6][R2.64], R7 ;  /* 0x0000000702007986 */ /* 0x001fe8000c101106 */
[----:B--2---:R-:W-:Y:S04]  /*0380*/  STG.E.U8 desc[UR6][R2.64+0x1], R9 ;  /* 0x0000010902007986 */ /* 0x004fe8000c101106 */
[----:B---3--:R-:W-:Y:S04]  /*0390*/  STG.E.U8 desc[UR6][R2.64+0x2], R11 ;  /* 0x0000020b02007986 */ /* 0x008fe8000c101106 */
[----:B----4-:R-:W-:Y:S01]  /*03a0*/  STG.E.U8 desc[UR6][R2.64+0x3], R13 ;  /* 0x0000030d02007986 */ /* 0x010fe2000c101106 */
[----:B------:R-:W-:Y:S05]  /*03b0*/  EXIT ;  /* 0x000000000000794d */ /* 0x000fea0003800000 */
.L_x_2:
[----:B------:R-:W-:-:S00]  /*03c0*/  BRA `(.L_x_2) ;  /* 0xfffffffc00fc7947 */ /* 0x000fc0000383ffff */
[----:B------:R-:W-:-:S00]  /*03d0*/  NOP ;  /* 0x0000000000007918 */ /* 0x000fc00000000000 */
        /* <DEDUP_REMOVED lines=10> */
.L_x_3:


//--------------------- .nv.shared._Z13invert_kernelPhii --------------------------
	.section	.nv.shared._Z13invert_kernelPhii,"aw",@nobits
	.sectionflags	@""
.nv.shared._Z13invert_kernelPhii:
	.zero		2048


//--------------------- .nv.shared.reserved.0     --------------------------
	.section	.nv.shared.reserved.0,"aw",@nobits
	.weak		__nv_reservedSMEM_offset_0_alias
	.size		__nv_reservedSMEM_offset_0_alias, 0, 64
	.other		__nv_reservedSMEM_offset_0_alias,@"STO_CUDA_RESERVED_SHARED STV_DEFAULT"
__nv_reservedSMEM_offset_0_alias:
	.zero		0
	.zero		64


//--------------------- .nv.constant0._Z13invert_kernelPhii --------------------------
	.section	.nv.constant0._Z13invert_kernelPhii,"a",@progbits
	.sectionflags	@""
	.align	4
.nv.constant0._Z13invert_kernelPhii:
	.zero		912


//--------------------- SYMBOLS --------------------------

	.type		.nv.reservedSmem.offset0,@object
	.size		.nv.reservedSmem.offset0,0x4
	.type		.nv.reservedSmem.cap,@object
	.size		.nv.reservedSmem.cap,0x4
